	.headerflags	@"EF_CUDA_TEXMODE_UNIFIED EF_CUDA_64BIT_ADDRESS EF_CUDA_ACCELERATORS EF_CUDA_SM90 EF_CUDA_VIRTUAL_SM(EF_CUDA_SM90)"
	.elftype	@"ET_EXEC"


//--------------------- .nv.info                  --------------------------
	.section	.nv.info,"",@"SHT_CUDA_INFO"
	.align	4


	//----- nvinfo : EIATTR_REGCOUNT
	.align		4
        /*0000*/ 	.byte	0x04, 0x2f
        /*0002*/ 	.short	(.L_2 - .L_1)
	.align		4
.L_1:
        /*0004*/ 	.word	index@(triton_poi_fused_convolution_tanh_8)
        /*0008*/ 	.word	0x0000000c


	//----- nvinfo : EIATTR_MIN_STACK_SIZE
	.align		4
.L_2:
        /*000c*/ 	.byte	0x04, 0x12
        /*000e*/ 	.short	(.L_4 - .L_3)
	.align		4
.L_3:
        /*0010*/ 	.word	index@(triton_poi_fused_convolution_tanh_8)
        /*0014*/ 	.word	0x00000000


	//----- nvinfo : EIATTR_FRAME_SIZE
	.align		4
.L_4:
        /*0018*/ 	.byte	0x04, 0x11
        /*001a*/ 	.short	(.L_6 - .L_5)
	.align		4
.L_5:
        /*001c*/ 	.word	index@(triton_poi_fused_convolution_tanh_8)
        /*0020*/ 	.word	0x00000000


	//----- nvinfo : EIATTR_MIN_STACK_SIZE
	.align		4
.L_6:
        /*0024*/ 	.byte	0x04, 0x12
        /*0026*/ 	.short	(.L_8 - .L_7)
	.align		4
.L_7:
        /*0028*/ 	.word	index@(triton_poi_fused_convolution_tanh_8)
        /*002c*/ 	.word	0x00000000
.L_8:


//--------------------- .nv.info.triton_poi_fused_convolution_tanh_8 --------------------------
	.section	.nv.info.triton_poi_fused_convolution_tanh_8,"",@"SHT_CUDA_INFO"
	.sectionflags	@""
	.align	4


	//----- nvinfo : EIATTR_CUDA_API_VERSION
	.align		4
        /*0000*/ 	.byte	0x04, 0x37
        /*0002*/ 	.short	(.L_10 - .L_9)
.L_9:
        /*0004*/ 	.word	0x0000007c


	//----- nvinfo : EIATTR_KPARAM_INFO
	.align		4
.L_10:
        /*0008*/ 	.byte	0x04, 0x17
        /*000a*/ 	.short	(.L_12 - .L_11)
.L_11:
        /*000c*/ 	.word	0x00000000
        /*0010*/ 	.short	0x0002
        /*0012*/ 	.short	0x0010
        /*0014*/ 	.byte	0x00, 0xf0, 0x11, 0x00


	//----- nvinfo : EIATTR_KPARAM_INFO
	.align		4
.L_12:
        /*0018*/ 	.byte	0x04, 0x17
        /*001a*/ 	.short	(.L_14 - .L_13)
.L_13:
        /*001c*/ 	.word	0x00000000
        /*0020*/ 	.short	0x0001
        /*0022*/ 	.short	0x0008
        /*0024*/ 	.byte	0x00, 0xf4, 0x21, 0x00


	//----- nvinfo : EIATTR_KPARAM_INFO
	.align		4
.L_14:
        /*0028*/ 	.byte	0x04, 0x17
        /*002a*/ 	.short	(.L_16 - .L_15)
.L_15:
        /*002c*/ 	.word	0x00000000
        /*0030*/ 	.short	0x0000
        /*0032*/ 	.short	0x0000
        /*0034*/ 	.byte	0x00, 0xf4, 0x21, 0x00


	//----- nvinfo : EIATTR_SPARSE_MMA_MASK
	.align		4
.L_16:
        /*0038*/ 	.byte	0x03, 0x50
        /*003a*/ 	.short	0x0000


	//----- nvinfo : EIATTR_MAXREG_COUNT
	.align		4
        /*003c*/ 	.byte	0x03, 0x1b
        /*003e*/ 	.short	0x00ff


	//----- nvinfo : EIATTR_EXIT_INSTR_OFFSETS
	.align		4
        /*0040*/ 	.byte	0x04, 0x1c
        /*0042*/ 	.short	(.L_18 - .L_17)


	//   ....[0]....
.L_17:
        /*0044*/ 	.word	0x00000430


	//----- nvinfo : EIATTR_REQNTID
	.align		4
.L_18:
        /*0048*/ 	.byte	0x04, 0x10
        /*004a*/ 	.short	(.L_20 - .L_19)
.L_19:
        /*004c*/ 	.word	0x00000080
        /*0050*/ 	.word	0x00000001
        /*0054*/ 	.word	0x00000001


	//----- nvinfo : EIATTR_CRS_STACK_SIZE
	.align		4
.L_20:
        /*0058*/ 	.byte	0x04, 0x1e
        /*005a*/ 	.short	(.L_22 - .L_21)
.L_21:
        /*005c*/ 	.word	0x00000000


	//----- nvinfo : EIATTR_CBANK_PARAM_SIZE
	.align		4
.L_22:
        /*0060*/ 	.byte	0x03, 0x19
        /*0062*/ 	.short	0x0014


	//----- nvinfo : EIATTR_PARAM_CBANK
	.align		4
        /*0064*/ 	.byte	0x04, 0x0a
        /*0066*/ 	.short	(.L_24 - .L_23)
	.align		4
.L_23:
        /*0068*/ 	.word	index@(.nv.constant0.triton_poi_fused_convolution_tanh_8)
        /*006c*/ 	.short	0x0210
        /*006e*/ 	.short	0x0014


	//----- nvinfo : EIATTR_SW_WAR
	.align		4
.L_24:
        /*0070*/ 	.byte	0x04, 0x36
        /*0072*/ 	.short	(.L_26 - .L_25)
.L_25:
        /*0074*/ 	.word	0x00000008
.L_26:


//--------------------- .nv.callgraph             --------------------------
	.section	.nv.callgraph,"",@"SHT_CUDA_CALLGRAPH"
	.align	4
	.sectionentsize	8
	.align		4
        /*0000*/ 	.word	0x00000000
	.align		4
        /*0004*/ 	.word	0xffffffff
	.align		4
        /*0008*/ 	.word	0x00000000
	.align		4
        /*000c*/ 	.word	0xfffffffe
	.align		4
        /*0010*/ 	.word	0x00000000
	.align		4
        /*0014*/ 	.word	0xfffffffd
	.align		4
        /*0018*/ 	.word	0x00000000
	.align		4
        /*001c*/ 	.word	0xfffffffc


//--------------------- .nv.constant4             --------------------------
	.section	.nv.constant4,"a",@progbits
	.align	8
	.align		8
.nv.constant4:
        /*0000*/ 	.dword	_$_str


//--------------------- .text.triton_poi_fused_convolution_tanh_8 --------------------------
	.section	.text.triton_poi_fused_convolution_tanh_8,"ax",@progbits
	.align	128
        .global         triton_poi_fused_convolution_tanh_8
        .type           triton_poi_fused_convolution_tanh_8,@function
        .size           triton_poi_fused_convolution_tanh_8,(.L_x_7 - triton_poi_fused_convolution_tanh_8)
        .other          triton_poi_fused_convolution_tanh_8,@"STO_CUDA_ENTRY STV_DEFAULT"
triton_poi_fused_convolution_tanh_8:
.text.triton_poi_fused_convolution_tanh_8:
[----:B------:R-:W0:Y:S02]  /*0000*/  LDC R1, c[0x0][0x28] ;  /* 0x00000a00ff017b82 */ /* 0x000e240000000800 */
[----:B------:R-:W1:Y:S01]  /*0010*/  S2R R0, SR_TID.X ;  /* 0x0000000000007919 */ /* 0x000e620000002100 */
[----:B------:R-:W2:Y:S01]  /*0020*/  LDC.64 R6, c[0x0][0x218] ;  /* 0x00008600ff067b82 */ /* 0x000ea20000000a00 */
[----:B------:R-:W-:Y:S01]  /*0030*/  ULDC.64 UR4, c[0x0][0x208] ;  /* 0x0000820000047ab9 */ /* 0x000fe20000000a00 */
[----:B------:R-:W3:Y:S06]  /*0040*/  S2R R5, SR_CTAID.X ;  /* 0x0000000000057919 */ /* 0x000eec0000002500 */
[----:B------:R-:W4:Y:S01]  /*0050*/  LDC.64 R2, c[0x0][0x210] ;  /* 0x00008400ff027b82 */ /* 0x000f220000000a00 */
[----:B-1----:R-:W-:-:S02]  /*0060*/  SHF.L.U32 R0, R0, 0x1, RZ ;  /* 0x0000000100007819 */ /* 0x002fc400000006ff */
[----:B---3--:R-:W-:Y:S02]  /*0070*/  SHF.R.S32.HI R4, RZ, 0x17, R5 ;  /* 0x00000017ff047819 */ /* 0x008fe40000011405 */
[----:B------:R-:W-:Y:S02]  /*0080*/  LOP3.LUT R0, R0, 0xfe, RZ, 0xc0, !PT ;  /* 0x000000fe00007812 */ /* 0x000fe400078ec0ff */
[----:B------:R-:W-:Y:S02]  /*0090*/  SGXT R4, R4, 0x1 ;  /* 0x000000010404781a */ /* 0x000fe40000000200 */
[----:B------:R-:W-:-:S04]  /*00a0*/  LEA R5, R5, R0, 0x8 ;  /* 0x0000000005057211 */ /* 0x000fc800078e40ff */
[----:B------:R-:W-:Y:S01]  /*00b0*/  LEA.HI R4, R4, R5, RZ, 0xc ;  /* 0x0000000504047211 */ /* 0x000fe200078f60ff */
[----:B----4-:R-:W-:-:S03]  /*00c0*/  IMAD.WIDE R2, R5, 0x4, R2 ;  /* 0x0000000405027825 */ /* 0x010fc600078e0202 */
[----:B------:R-:W-:-:S05]  /*00d0*/  SHF.R.S32.HI R4, RZ, 0xc, R4 ;  /* 0x0000000cff047819 */ /* 0x000fca0000011404 */
[----:B------:R-:W-:-:S05]  /*00e0*/  IMAD.HI R0, R4, 0x55555556, RZ ;  /* 0x5555555604007827 */ /* 0x000fca00078e02ff */
[----:B------:R-:W-:-:S05]  /*00f0*/  LEA.HI R9, R0, R0, RZ, 0x1 ;  /* 0x0000000000097211 */ /* 0x000fca00078f08ff */
[----:B------:R-:W-:Y:S02]  /*0100*/  IMAD R9, R9, -0x3, R4 ;  /* 0xfffffffd09097824 */ /* 0x000fe400078e0204 */
[----:B------:R-:W3:Y:S02]  /*0110*/  LDG.E.64 R4, desc[UR4][R2.64] ;  /* 0x0000000402047981 */ /* 0x000ee4000c1e1b00 */
[----:B--2---:R-:W-:-:S06]  /*0120*/  IMAD.WIDE R6, R9, 0x4, R6 ;  /* 0x0000000409067825 */ /* 0x004fcc00078e0206 */
[----:B------:R-:W3:Y:S01]  /*0130*/  LDG.E.EL R6, desc[UR4][R6.64] ;  /* 0x0000000406067981 */ /* 0x000ee2000c2e1900 */
[----:B------:R-:W-:Y:S01]  /*0140*/  BSSY B0, `(.L_x_0) ;  /* 0x0000017000007945 */ /* 0x000fe20003800000 */
[----:B---3--:R-:W-:-:S04]  /*0150*/  FADD R8, R4, R6 ;  /* 0x0000000604087221 */ /* 0x008fc80000000000 */
[----:B------:R-:W-:-:S05]  /*0160*/  FADD.FTZ R0, |R8|, -RZ ;  /* 0x800000ff08007221 */ /* 0x000fca0000010200 */
[----:B------:R-:W-:Y:S01]  /*0170*/  FSETP.GE.AND P0, PT, R0, 0.60000002384185791016, PT ;  /* 0x3f19999a0000780b */ /* 0x000fe20003f06000 */
[----:B------:R-:W-:-:S12]  /*0180*/  FADD R4, R5, R6 ;  /* 0x0000000605047221 */ /* 0x000fd80000000000 */
[----:B------:R-:W-:Y:S05]  /*0190*/  @!P0 BRA `(.L_x_1) ;  /* 0x0000000000288947 */ /* 0x000fea0003800000 */
[C---:B------:R-:W-:Y:S01]  /*01a0*/  FMUL R5, R0.reuse, 2.8853900432586669922 ;  /* 0x4038aa3b00057820 */ /* 0x040fe20000400000 */
[----:B------:R-:W-:Y:S01]  /*01b0*/  HFMA2.MMA R6, -RZ, RZ, 1.875, 0 ;  /* 0x3f800000ff067435 */ /* 0x000fe200000001ff */
[----:B------:R-:W-:-:S04]  /*01c0*/  FSETP.GE.AND P0, PT, R0, 9.010913848876953125, PT ;  /* 0x41102cb40000780b */ /* 0x000fc80003f06000 */
[----:B------:R-:W1:Y:S02]  /*01d0*/  MUFU.EX2 R5, R5 ;  /* 0x0000000500057308 */ /* 0x000e640000000800 */
[----:B-1----:R-:W-:-:S06]  /*01e0*/  FADD R7, R5, 1 ;  /* 0x3f80000005077421 */ /* 0x002fcc0000000000 */
[----:B------:R-:W1:Y:S02]  /*01f0*/  MUFU.RCP R7, R7 ;  /* 0x0000000700077308 */ /* 0x000e640000001000 */
[----:B-1----:R-:W-:-:S05]  /*0200*/  FFMA.FTZ R6, R7, -2, R6 ;  /* 0xc000000007067823 */ /* 0x002fca0000010006 */
[----:B------:R-:W-:-:S04]  /*0210*/  FSEL R9, R6, 1, !P0 ;  /* 0x3f80000006097808 */ /* 0x000fc80004000000 */
[----:B------:R-:W-:Y:S01]  /*0220*/  LOP3.LUT R6, R9, 0x80000000, R8, 0xf8, !PT ;  /* 0x8000000009067812 */ /* 0x000fe200078ef808 */
[----:B------:R-:W-:Y:S06]  /*0230*/  BRA `(.L_x_2) ;  /* 0x00000000001c7947 */ /* 0x000fec0003800000 */
.L_x_1:
[----:B------:R-:W-:Y:S01]  /*0240*/  MOV R0, 0x3c80f082 ;  /* 0x3c80f08200007802 */ /* 0x000fe20000000f00 */
[----:B------:R-:W-:-:S04]  /*0250*/  FMUL R5, R8, R8 ;  /* 0x0000000808057220 */ /* 0x000fc80000400000 */
[----:B------:R-:W-:-:S04]  /*0260*/  FFMA.FTZ R0, R5, R0, -0.052303962409496307373 ;  /* 0xbd563cae05007423 */ /* 0x000fc80000010000 */
[----:B------:R-:W-:-:S04]  /*0270*/  FFMA.FTZ R0, R5, R0, 0.1331529766321182251 ;  /* 0x3e08594105007423 */ /* 0x000fc80000010000 */
[----:B------:R-:W-:-:S04]  /*0280*/  FFMA.FTZ R0, R5, R0, -0.33332768082618713379 ;  /* 0xbeaaa9ed05007423 */ /* 0x000fc80000010000 */
[----:B------:R-:W-:-:S04]  /*0290*/  FFMA.FTZ R5, R5, R0, RZ ;  /* 0x0000000005057223 */ /* 0x000fc800000100ff */
[----:B------:R-:W-:-:S07]  /*02a0*/  FFMA.FTZ R6, R8, R5, R8 ;  /* 0x0000000508067223 */ /* 0x000fce0000010008 */
.L_x_2:
[----:B------:R-:W-:Y:S05]  /*02b0*/  BSYNC B0 ;  /* 0x0000000000007941 */ /* 0x000fea0003800000 */
.L_x_0:
[----:B------:R-:W-:Y:S01]  /*02c0*/  FADD.FTZ R9, |R4|, -RZ ;  /* 0x800000ff04097221 */ /* 0x000fe20000010200 */
[----:B------:R-:W-:Y:S04]  /*02d0*/  BSSY B0, `(.L_x_3) ;  /* 0x0000014000007945 */ /* 0x000fe80003800000 */
[----:B------:R-:W-:-:S13]  /*02e0*/  FSETP.GE.AND P0, PT, R9, 0.60000002384185791016, PT ;  /* 0x3f19999a0900780b */ /* 0x000fda0003f06000 */
        /* <DEDUP_REMOVED lines=11> */
.L_x_4:
[----:B------:R-:W-:Y:S01]  /*03a0*/  MOV R0, 0x3c80f082 ;  /* 0x3c80f08200007802 */ /* 0x000fe20000000f00 */
[----:B------:R-:W-:-:S04]  /*03b0*/  FMUL R5, R4, R4 ;  /* 0x0000000404057220 */ /* 0x000fc80000400000 */
[----:B------:R-:W-:-:S04]  /*03c0*/  FFMA.FTZ R0, R5, R0, -0.052303962409496307373 ;  /* 0xbd563cae05007423 */ /* 0x000fc80000010000 */
[----:B------:R-:W-:-:S04]  /*03d0*/  FFMA.FTZ R0, R5, R0, 0.1331529766321182251 ;  /* 0x3e08594105007423 */ /* 0x000fc80000010000 */
[----:B------:R-:W-:-:S04]  /*03e0*/  FFMA.FTZ R0, R5, R0, -0.33332768082618713379 ;  /* 0xbeaaa9ed05007423 */ /* 0x000fc80000010000 */
[----:B------:R-:W-:-:S04]  /*03f0*/  FFMA.FTZ R5, R5, R0, RZ ;  /* 0x0000000005057223 */ /* 0x000fc800000100ff */
[----:B------:R-:W-:-:S07]  /*0400*/  FFMA.FTZ R7, R4, R5, R4 ;  /* 0x0000000504077223 */ /* 0x000fce0000010004 */
.L_x_5:
[----:B------:R-:W-:Y:S05]  /*0410*/  BSYNC B0 ;  /* 0x0000000000007941 */ /* 0x000fea0003800000 */
.L_x_3:
[----:B------:R-:W-:Y:S01]  /*0420*/  STG.E.64 desc[UR4][R2.64], R6 ;  /* 0x0000000602007986 */ /* 0x000fe2000c101b04 */
[----:B------:R-:W-:Y:S05]  /*0430*/  EXIT ;  /* 0x000000000000794d */ /* 0x000fea0003800000 */
.L_x_6:
[----:B------:R-:W-:-:S00]  /*0440*/  BRA `(.L_x_6) ;  /* 0xfffffffc00fc7947 */ /* 0x000fc0000383ffff */
[----:B------:R-:W-:-:S00]  /*0450*/  NOP ;  /* 0x0000000000007918 */ /* 0x000fc00000000000 */
        /* <DEDUP_REMOVED lines=10> */
.L_x_7:


//--------------------- .nv.global.init           --------------------------
	.section	.nv.global.init,"aw",@progbits
.nv.global.init:
	.type		_$_str,@object
	.size		_$_str,(.L_0 - _$_str)
_$_str:
        /*0000*/ 	.byte	0x5f, 0x5f, 0x43, 0x55, 0x44, 0x41, 0x5f, 0x46, 0x54, 0x5a, 0x00
.L_0:


//--------------------- .nv.constant0.triton_poi_fused_convolution_tanh_8 --------------------------
	.section	.nv.constant0.triton_poi_fused_convolution_tanh_8,"a",@progbits
	.sectionflags	@""
	.align	4
.nv.constant0.triton_poi_fused_convolution_tanh_8:
	.zero		548
